	.headerflags	@"EF_CUDA_TEXMODE_UNIFIED EF_CUDA_64BIT_ADDRESS EF_CUDA_ACCELERATORS EF_CUDA_SM90 EF_CUDA_VIRTUAL_SM(EF_CUDA_SM90)"
	.elftype	@"ET_EXEC"


//--------------------- .nv.info                  --------------------------
	.section	.nv.info,"",@"SHT_CUDA_INFO"
	.align	4


	//----- nvinfo : EIATTR_REGCOUNT
	.align		4
        /*0000*/ 	.byte	0x04, 0x2f
        /*0002*/ 	.short	(.L_1 - .L_0)
	.align		4
.L_0:
        /*0004*/ 	.word	index@(triton_poi_fused_add_lift_fresh_log_mul_pow_sub_sum_1)
        /*0008*/ 	.word	0x00000012


	//----- nvinfo : EIATTR_MIN_STACK_SIZE
	.align		4
.L_1:
        /*000c*/ 	.byte	0x04, 0x12
        /*000e*/ 	.short	(.L_3 - .L_2)
	.align		4
.L_2:
        /*0010*/ 	.word	index@(triton_poi_fused_add_lift_fresh_log_mul_pow_sub_sum_1)
        /*0014*/ 	.word	0x00000000


	//----- nvinfo : EIATTR_FRAME_SIZE
	.align		4
.L_3:
        /*0018*/ 	.byte	0x04, 0x11
        /*001a*/ 	.short	(.L_5 - .L_4)
	.align		4
.L_4:
        /*001c*/ 	.word	index@(triton_poi_fused_add_lift_fresh_log_mul_pow_sub_sum_1)
        /*0020*/ 	.word	0x00000000


	//----- nvinfo : EIATTR_MIN_STACK_SIZE
	.align		4
.L_5:
        /*0024*/ 	.byte	0x04, 0x12
        /*0026*/ 	.short	(.L_7 - .L_6)
	.align		4
.L_6:
        /*0028*/ 	.word	index@(triton_poi_fused_add_lift_fresh_log_mul_pow_sub_sum_1)
        /*002c*/ 	.word	0x00000000
.L_7:


//--------------------- .nv.info.triton_poi_fused_add_lift_fresh_log_mul_pow_sub_sum_1 --------------------------
	.section	.nv.info.triton_poi_fused_add_lift_fresh_log_mul_pow_sub_sum_1,"",@"SHT_CUDA_INFO"
	.sectionflags	@""
	.align	4


	//----- nvinfo : EIATTR_CUDA_API_VERSION
	.align		4
        /*0000*/ 	.byte	0x04, 0x37
        /*0002*/ 	.short	(.L_9 - .L_8)
.L_8:
        /*0004*/ 	.word	0x0000007c


	//----- nvinfo : EIATTR_KPARAM_INFO
	.align		4
.L_9:
        /*0008*/ 	.byte	0x04, 0x17
        /*000a*/ 	.short	(.L_11 - .L_10)
.L_10:
        /*000c*/ 	.word	0x00000000
        /*0010*/ 	.short	0x0003
        /*0012*/ 	.short	0x0018
        /*0014*/ 	.byte	0x00, 0xf4, 0x21, 0x00


	//----- nvinfo : EIATTR_KPARAM_INFO
	.align		4
.L_11:
        /*0018*/ 	.byte	0x04, 0x17
        /*001a*/ 	.short	(.L_13 - .L_12)
.L_12:
        /*001c*/ 	.word	0x00000000
        /*0020*/ 	.short	0x0002
        /*0022*/ 	.short	0x0010
        /*0024*/ 	.byte	0x00, 0xf4, 0x21, 0x00


	//----- nvinfo : EIATTR_KPARAM_INFO
	.align		4
.L_13:
        /*0028*/ 	.byte	0x04, 0x17
        /*002a*/ 	.short	(.L_15 - .L_14)
.L_14:
        /*002c*/ 	.word	0x00000000
        /*0030*/ 	.short	0x0001
        /*0032*/ 	.short	0x0008
        /*0034*/ 	.byte	0x00, 0xf4, 0x21, 0x00


	//----- nvinfo : EIATTR_KPARAM_INFO
	.align		4
.L_15:
        /*0038*/ 	.byte	0x04, 0x17
        /*003a*/ 	.short	(.L_17 - .L_16)
.L_16:
        /*003c*/ 	.word	0x00000000
        /*0040*/ 	.short	0x0000
        /*0042*/ 	.short	0x0000
        /*0044*/ 	.byte	0x00, 0xf0, 0x21, 0x00


	//----- nvinfo : EIATTR_SPARSE_MMA_MASK
	.align		4
.L_17:
        /*0048*/ 	.byte	0x03, 0x50
        /*004a*/ 	.short	0x0000


	//----- nvinfo : EIATTR_MAXREG_COUNT
	.align		4
        /*004c*/ 	.byte	0x03, 0x1b
        /*004e*/ 	.short	0x00ff


	//----- nvinfo : EIATTR_EXIT_INSTR_OFFSETS
	.align		4
        /*0050*/ 	.byte	0x04, 0x1c
        /*0052*/ 	.short	(.L_19 - .L_18)


	//   ....[0]....
.L_18:
        /*0054*/ 	.word	0x00000170


	//   ....[1]....
        /*0058*/ 	.word	0x00000240


	//----- nvinfo : EIATTR_REQNTID
	.align		4
.L_19:
        /*005c*/ 	.byte	0x04, 0x10
        /*005e*/ 	.short	(.L_21 - .L_20)
.L_20:
        /*0060*/ 	.word	0x00000020
        /*0064*/ 	.word	0x00000001
        /*0068*/ 	.word	0x00000001


	//----- nvinfo : EIATTR_CBANK_PARAM_SIZE
	.align		4
.L_21:
        /*006c*/ 	.byte	0x03, 0x19
        /*006e*/ 	.short	0x0020


	//----- nvinfo : EIATTR_PARAM_CBANK
	.align		4
        /*0070*/ 	.byte	0x04, 0x0a
        /*0072*/ 	.short	(.L_23 - .L_22)
	.align		4
.L_22:
        /*0074*/ 	.word	index@(.nv.constant0.triton_poi_fused_add_lift_fresh_log_mul_pow_sub_sum_1)
        /*0078*/ 	.short	0x0210
        /*007a*/ 	.short	0x0020


	//----- nvinfo : EIATTR_SW_WAR
	.align		4
.L_23:
        /*007c*/ 	.byte	0x04, 0x36
        /*007e*/ 	.short	(.L_25 - .L_24)
.L_24:
        /*0080*/ 	.word	0x00000008
.L_25:


//--------------------- .nv.callgraph             --------------------------
	.section	.nv.callgraph,"",@"SHT_CUDA_CALLGRAPH"
	.align	4
	.sectionentsize	8
	.align		4
        /*0000*/ 	.word	0x00000000
	.align		4
        /*0004*/ 	.word	0xffffffff
	.align		4
        /*0008*/ 	.word	0x00000000
	.align		4
        /*000c*/ 	.word	0xfffffffe
	.align		4
        /*0010*/ 	.word	0x00000000
	.align		4
        /*0014*/ 	.word	0xfffffffd
	.align		4
        /*0018*/ 	.word	0x00000000
	.align		4
        /*001c*/ 	.word	0xfffffffc


//--------------------- .text.triton_poi_fused_add_lift_fresh_log_mul_pow_sub_sum_1 --------------------------
	.section	.text.triton_poi_fused_add_lift_fresh_log_mul_pow_sub_sum_1,"ax",@progbits
	.align	128
        .global         triton_poi_fused_add_lift_fresh_log_mul_pow_sub_sum_1
        .type           triton_poi_fused_add_lift_fresh_log_mul_pow_sub_sum_1,@function
        .size           triton_poi_fused_add_lift_fresh_log_mul_pow_sub_sum_1,(.L_x_1 - triton_poi_fused_add_lift_fresh_log_mul_pow_sub_sum_1)
        .other          triton_poi_fused_add_lift_fresh_log_mul_pow_sub_sum_1,@"STO_CUDA_ENTRY STV_DEFAULT"
triton_poi_fused_add_lift_fresh_log_mul_pow_sub_sum_1:
.text.triton_poi_fused_add_lift_fresh_log_mul_pow_sub_sum_1:
[----:B------:R-:W0:Y:S08]  /*0000*/  LDC R1, c[0x0][0x28] ;  /* 0x00000a00ff017b82 */ /* 0x000e300000000800 */
[----:B------:R-:W1:Y:S01]  /*0010*/  LDC.64 R4, c[0x0][0x220] ;  /* 0x00008800ff047b82 */ /* 0x000e620000000a00 */
[----:B------:R-:W-:-:S07]  /*0020*/  ULDC.64 UR4, c[0x0][0x208] ;  /* 0x0000820000047ab9 */ /* 0x000fce0000000a00 */
[----:B------:R-:W2:Y:S01]  /*0030*/  LDC.64 R2, c[0x0][0x218] ;  /* 0x00008600ff027b82 */ /* 0x000ea20000000a00 */
[----:B------:R-:W3:Y:S01]  /*0040*/  S2R R15, SR_TID.X ;  /* 0x00000000000f7919 */ /* 0x000ee20000002100 */
[----:B------:R-:W-:Y:S01]  /*0050*/  ULDC.64 UR6, c[0x0][0x210] ;  /* 0x0000840000067ab9 */ /* 0x000fe20000000a00 */
[----:B-1----:R-:W4:Y:S04]  /*0060*/  LDG.E R8, desc[UR4][R4.64] ;  /* 0x0000000404087981 */ /* 0x002f28000c1e1900 */
[----:B------:R-:W4:Y:S04]  /*0070*/  LDG.E R10, desc[UR4][R4.64+0x4] ;  /* 0x00000404040a7981 */ /* 0x000f28000c1e1900 */
[----:B--2---:R-:W2:Y:S04]  /*0080*/  LDG.E R0, desc[UR4][R2.64] ;  /* 0x0000000402007981 */ /* 0x004ea8000c1e1900 */
[----:B------:R1:W5:Y:S04]  /*0090*/  LDG.E R9, desc[UR4][R2.64+0x4] ;  /* 0x0000040402097981 */ /* 0x000368000c1e1900 */
[----:B------:R1:W5:Y:S04]  /*00a0*/  LDG.E R12, desc[UR4][R4.64+0x8] ;  /* 0x00000804040c7981 */ /* 0x000368000c1e1900 */
[----:B------:R1:W5:Y:S04]  /*00b0*/  LDG.E R11, desc[UR4][R2.64+0x8] ;  /* 0x00000804020b7981 */ /* 0x000368000c1e1900 */
[----:B------:R1:W5:Y:S04]  /*00c0*/  LDG.E R14, desc[UR4][R4.64+0xc] ;  /* 0x00000c04040e7981 */ /* 0x000368000c1e1900 */
[----:B------:R1:W5:Y:S01]  /*00d0*/  LDG.E R13, desc[UR4][R2.64+0xc] ;  /* 0x00000c04020d7981 */ /* 0x000362000c1e1900 */
[----:B------:R-:W1:Y:S01]  /*00e0*/  I2F.F64.S64 R6, UR6 ;  /* 0x0000000600067d12 */ /* 0x000e620008301c00 */
[----:B---3--:R-:W-:Y:S01]  /*00f0*/  LOP3.LUT P0, RZ, R15, 0x1f, RZ, 0xc0, !PT ;  /* 0x0000001f0fff7812 */ /* 0x008fe2000780c0ff */
[----:B------:R-:W-:Y:S01]  /*0100*/  UMOV UR6, 0xc864beb4 ;  /* 0xc864beb400067882 */ /* 0x000fe20000000000 */
[----:B------:R-:W-:Y:S01]  /*0110*/  UMOV UR7, 0x3ffd67f1 ;  /* 0x3ffd67f100077882 */ /* 0x000fe20000000000 */
[----:B01----:R-:W-:-:S08]  /*0120*/  DMUL R6, R6, -0.5 ;  /* 0xbfe0000006067828 */ /* 0x003fd00000000000 */
[----:B------:R-:W-:Y:S01]  /*0130*/  DMUL R6, R6, UR6 ;  /* 0x0000000606067c28 */ /* 0x000fe20008000000 */
[----:B----4-:R-:W-:Y:S01]  /*0140*/  FMUL R15, R8, R8 ;  /* 0x00000008080f7220 */ /* 0x010fe20000400000 */
[----:B------:R-:W-:-:S03]  /*0150*/  FMUL R10, R10, R10 ;  /* 0x0000000a0a0a7220 */ /* 0x000fc60000400000 */
[----:B--2---:R-:W-:Y:S01]  /*0160*/  FFMA R0, R15, 0.5, R0 ;  /* 0x3f0000000f007823 */ /* 0x004fe20000000000 */
[----:B------:R-:W-:Y:S06]  /*0170*/  @P0 EXIT ;  /* 0x000000000000094d */ /* 0x000fec0003800000 */
[----:B------:R-:W0:Y:S01]  /*0180*/  LDC.64 R2, c[0x0][0x228] ;  /* 0x00008a00ff027b82 */ /* 0x000e220000000a00 */
[----:B-----5:R-:W-:Y:S01]  /*0190*/  FFMA R9, R10, 0.5, R9 ;  /* 0x3f0000000a097823 */ /* 0x020fe20000000009 */
[----:B------:R-:W-:Y:S01]  /*01a0*/  FMUL R12, R12, R12 ;  /* 0x0000000c0c0c7220 */ /* 0x000fe20000400000 */
[----:B------:R-:W1:Y:S01]  /*01b0*/  F2F.F32.F64 R6, R6 ;  /* 0x0000000600067310 */ /* 0x000e620000301000 */
[----:B------:R-:W-:Y:S01]  /*01c0*/  FMUL R14, R14, R14 ;  /* 0x0000000e0e0e7220 */ /* 0x000fe20000400000 */
[----:B------:R-:W-:Y:S01]  /*01d0*/  FADD R0, R0, R9 ;  /* 0x0000000900007221 */ /* 0x000fe20000000000 */
[----:B------:R-:W-:Y:S02]  /*01e0*/  FFMA R11, R12, 0.5, R11 ;  /* 0x3f0000000c0b7823 */ /* 0x000fe4000000000b */
[----:B------:R-:W-:Y:S02]  /*01f0*/  FFMA R13, R14, 0.5, R13 ;  /* 0x3f0000000e0d7823 */ /* 0x000fe4000000000d */
[----:B------:R-:W-:-:S04]  /*0200*/  FADD R0, R0, R11 ;  /* 0x0000000b00007221 */ /* 0x000fc80000000000 */
[----:B------:R-:W-:-:S04]  /*0210*/  FADD R13, R13, R0 ;  /* 0x000000000d0d7221 */ /* 0x000fc80000000000 */
[----:B-1----:R-:W-:-:S05]  /*0220*/  FADD R13, R6, -R13 ;  /* 0x8000000d060d7221 */ /* 0x002fca0000000000 */
[----:B0-----:R-:W-:Y:S01]  /*0230*/  STG.E desc[UR4][R2.64], R13 ;  /* 0x0000000d02007986 */ /* 0x001fe2000c101904 */
[----:B------:R-:W-:Y:S05]  /*0240*/  EXIT ;  /* 0x000000000000794d */ /* 0x000fea0003800000 */
.L_x_0:
[----:B------:R-:W-:-:S00]  /*0250*/  BRA `(.L_x_0) ;  /* 0xfffffffc00fc7947 */ /* 0x000fc0000383ffff */
[----:B------:R-:W-:-:S00]  /*0260*/  NOP ;  /* 0x0000000000007918 */ /* 0x000fc00000000000 */
        /* <DEDUP_REMOVED lines=9> */
.L_x_1:


//--------------------- .nv.constant0.triton_poi_fused_add_lift_fresh_log_mul_pow_sub_sum_1 --------------------------
	.section	.nv.constant0.triton_poi_fused_add_lift_fresh_log_mul_pow_sub_sum_1,"a",@progbits
	.sectionflags	@""
	.align	4
.nv.constant0.triton_poi_fused_add_lift_fresh_log_mul_pow_sub_sum_1:
	.zero		560
